//
// Generated by NVIDIA NVVM Compiler
//
// Compiler Build ID: CL-36424714
// Cuda compilation tools, release 13.0, V13.0.88
// Based on NVVM 20.0.0
//

.version 9.0
.target sm_100
.address_size 64

	// .globl	_Z24matmul_no_corner_turningPKfS0_Pfi
// _ZZ24matmul_no_corner_turningPKfS0_PfiE2As has been demoted
// _ZZ24matmul_no_corner_turningPKfS0_PfiE2Bs has been demoted
// _ZZ26matmul_with_corner_turningPKfS0_PfiE2As has been demoted
// _ZZ26matmul_with_corner_turningPKfS0_PfiE2Bs has been demoted

.visible .entry _Z24matmul_no_corner_turningPKfS0_Pfi(
	.param .u64 .ptr .align 1 _Z24matmul_no_corner_turningPKfS0_Pfi_param_0,
	.param .u64 .ptr .align 1 _Z24matmul_no_corner_turningPKfS0_Pfi_param_1,
	.param .u64 .ptr .align 1 _Z24matmul_no_corner_turningPKfS0_Pfi_param_2,
	.param .u32 _Z24matmul_no_corner_turningPKfS0_Pfi_param_3
)
{
	.reg .pred 	%p<3>;
	.reg .b32 	%r<37>;
	.reg .b32 	%f<201>;
	.reg .b64 	%rd<13>;
	// demoted variable
	.shared .align 4 .b8 _ZZ24matmul_no_corner_turningPKfS0_PfiE2As[16384];
	// demoted variable
	.shared .align 4 .b8 _ZZ24matmul_no_corner_turningPKfS0_PfiE2Bs[16384];
	ld.param.u64 	%rd3, [_Z24matmul_no_corner_turningPKfS0_Pfi_param_0];
	ld.param.u64 	%rd4, [_Z24matmul_no_corner_turningPKfS0_Pfi_param_1];
	ld.param.u64 	%rd5, [_Z24matmul_no_corner_turningPKfS0_Pfi_param_2];
	ld.param.u32 	%r19, [_Z24matmul_no_corner_turningPKfS0_Pfi_param_3];
	mov.u32 	%r20, %ctaid.y;
	shl.b32 	%r21, %r20, 6;
	mov.u32 	%r1, %tid.y;
	add.s32 	%r2, %r21, %r1;
	mov.u32 	%r22, %ctaid.x;
	shl.b32 	%r3, %r22, 6;
	mov.u32 	%r4, %tid.x;
	setp.lt.s32 	%p1, %r19, 64;
	mov.f32 	%f200, 0f00000000;
	@%p1 bra 	$L__BB0_3;
	shl.b32 	%r23, %r1, 8;
	mov.u32 	%r24, _ZZ24matmul_no_corner_turningPKfS0_PfiE2As;
	add.s32 	%r5, %r24, %r23;
	shl.b32 	%r25, %r4, 2;
	add.s32 	%r6, %r5, %r25;
	mov.u32 	%r26, _ZZ24matmul_no_corner_turningPKfS0_PfiE2Bs;
	add.s32 	%r8, %r26, %r25;
	add.s32 	%r7, %r8, %r23;
	shr.s32 	%r27, %r19, 31;
	shr.u32 	%r28, %r27, 26;
	add.s32 	%r29, %r19, %r28;
	shr.s32 	%r30, %r29, 6;
	neg.s32 	%r36, %r30;
	mad.lo.s32 	%r35, %r19, %r2, %r4;
	mad.lo.s32 	%r31, %r1, %r19, %r4;
	add.s32 	%r34, %r31, %r3;
	shl.b32 	%r12, %r19, 6;
	cvta.to.global.u64 	%rd1, %rd3;
	cvta.to.global.u64 	%rd2, %rd4;
	mov.f32 	%f200, 0f00000000;
$L__BB0_2:
	mul.wide.u32 	%rd6, %r35, 4;
	add.s64 	%rd7, %rd1, %rd6;
	ld.global.f32 	%f6, [%rd7];
	st.shared.f32 	[%r6], %f6;
	mul.wide.u32 	%rd8, %r34, 4;
	add.s64 	%rd9, %rd2, %rd8;
	ld.global.f32 	%f7, [%rd9];
	st.shared.f32 	[%r7], %f7;
	bar.sync 	0;
	ld.shared.f32 	%f8, [%r5];
	ld.shared.f32 	%f9, [%r8];
	fma.rn.f32 	%f10, %f8, %f9, %f200;
	ld.shared.f32 	%f11, [%r5+4];
	ld.shared.f32 	%f12, [%r8+256];
	fma.rn.f32 	%f13, %f11, %f12, %f10;
	ld.shared.f32 	%f14, [%r5+8];
	ld.shared.f32 	%f15, [%r8+512];
	fma.rn.f32 	%f16, %f14, %f15, %f13;
	ld.shared.f32 	%f17, [%r5+12];
	ld.shared.f32 	%f18, [%r8+768];
	fma.rn.f32 	%f19, %f17, %f18, %f16;
	ld.shared.f32 	%f20, [%r5+16];
	ld.shared.f32 	%f21, [%r8+1024];
	fma.rn.f32 	%f22, %f20, %f21, %f19;
	ld.shared.f32 	%f23, [%r5+20];
	ld.shared.f32 	%f24, [%r8+1280];
	fma.rn.f32 	%f25, %f23, %f24, %f22;
	ld.shared.f32 	%f26, [%r5+24];
	ld.shared.f32 	%f27, [%r8+1536];
	fma.rn.f32 	%f28, %f26, %f27, %f25;
	ld.shared.f32 	%f29, [%r5+28];
	ld.shared.f32 	%f30, [%r8+1792];
	fma.rn.f32 	%f31, %f29, %f30, %f28;
	ld.shared.f32 	%f32, [%r5+32];
	ld.shared.f32 	%f33, [%r8+2048];
	fma.rn.f32 	%f34, %f32, %f33, %f31;
	ld.shared.f32 	%f35, [%r5+36];
	ld.shared.f32 	%f36, [%r8+2304];
	fma.rn.f32 	%f37, %f35, %f36, %f34;
	ld.shared.f32 	%f38, [%r5+40];
	ld.shared.f32 	%f39, [%r8+2560];
	fma.rn.f32 	%f40, %f38, %f39, %f37;
	ld.shared.f32 	%f41, [%r5+44];
	ld.shared.f32 	%f42, [%r8+2816];
	fma.rn.f32 	%f43, %f41, %f42, %f40;
	ld.shared.f32 	%f44, [%r5+48];
	ld.shared.f32 	%f45, [%r8+3072];
	fma.rn.f32 	%f46, %f44, %f45, %f43;
	ld.shared.f32 	%f47, [%r5+52];
	ld.shared.f32 	%f48, [%r8+3328];
	fma.rn.f32 	%f49, %f47, %f48, %f46;
	ld.shared.f32 	%f50, [%r5+56];
	ld.shared.f32 	%f51, [%r8+3584];
	fma.rn.f32 	%f52, %f50, %f51, %f49;
	ld.shared.f32 	%f53, [%r5+60];
	ld.shared.f32 	%f54, [%r8+3840];
	fma.rn.f32 	%f55, %f53, %f54, %f52;
	ld.shared.f32 	%f56, [%r5+64];
	ld.shared.f32 	%f57, [%r8+4096];
	fma.rn.f32 	%f58, %f56, %f57, %f55;
	ld.shared.f32 	%f59, [%r5+68];
	ld.shared.f32 	%f60, [%r8+4352];
	fma.rn.f32 	%f61, %f59, %f60, %f58;
	ld.shared.f32 	%f62, [%r5+72];
	ld.shared.f32 	%f63, [%r8+4608];
	fma.rn.f32 	%f64, %f62, %f63, %f61;
	ld.shared.f32 	%f65, [%r5+76];
	ld.shared.f32 	%f66, [%r8+4864];
	fma.rn.f32 	%f67, %f65, %f66, %f64;
	ld.shared.f32 	%f68, [%r5+80];
	ld.shared.f32 	%f69, [%r8+5120];
	fma.rn.f32 	%f70, %f68, %f69, %f67;
	ld.shared.f32 	%f71, [%r5+84];
	ld.shared.f32 	%f72, [%r8+5376];
	fma.rn.f32 	%f73, %f71, %f72, %f70;
	ld.shared.f32 	%f74, [%r5+88];
	ld.shared.f32 	%f75, [%r8+5632];
	fma.rn.f32 	%f76, %f74, %f75, %f73;
	ld.shared.f32 	%f77, [%r5+92];
	ld.shared.f32 	%f78, [%r8+5888];
	fma.rn.f32 	%f79, %f77, %f78, %f76;
	ld.shared.f32 	%f80, [%r5+96];
	ld.shared.f32 	%f81, [%r8+6144];
	fma.rn.f32 	%f82, %f80, %f81, %f79;
	ld.shared.f32 	%f83, [%r5+100];
	ld.shared.f32 	%f84, [%r8+6400];
	fma.rn.f32 	%f85, %f83, %f84, %f82;
	ld.shared.f32 	%f86, [%r5+104];
	ld.shared.f32 	%f87, [%r8+6656];
	fma.rn.f32 	%f88, %f86, %f87, %f85;
	ld.shared.f32 	%f89, [%r5+108];
	ld.shared.f32 	%f90, [%r8+6912];
	fma.rn.f32 	%f91, %f89, %f90, %f88;
	ld.shared.f32 	%f92, [%r5+112];
	ld.shared.f32 	%f93, [%r8+7168];
	fma.rn.f32 	%f94, %f92, %f93, %f91;
	ld.shared.f32 	%f95, [%r5+116];
	ld.shared.f32 	%f96, [%r8+7424];
	fma.rn.f32 	%f97, %f95, %f96, %f94;
	ld.shared.f32 	%f98, [%r5+120];
	ld.shared.f32 	%f99, [%r8+7680];
	fma.rn.f32 	%f100, %f98, %f99, %f97;
	ld.shared.f32 	%f101, [%r5+124];
	ld.shared.f32 	%f102, [%r8+7936];
	fma.rn.f32 	%f103, %f101, %f102, %f100;
	ld.shared.f32 	%f104, [%r5+128];
	ld.shared.f32 	%f105, [%r8+8192];
	fma.rn.f32 	%f106, %f104, %f105, %f103;
	ld.shared.f32 	%f107, [%r5+132];
	ld.shared.f32 	%f108, [%r8+8448];
	fma.rn.f32 	%f109, %f107, %f108, %f106;
	ld.shared.f32 	%f110, [%r5+136];
	ld.shared.f32 	%f111, [%r8+8704];
	fma.rn.f32 	%f112, %f110, %f111, %f109;
	ld.shared.f32 	%f113, [%r5+140];
	ld.shared.f32 	%f114, [%r8+8960];
	fma.rn.f32 	%f115, %f113, %f114, %f112;
	ld.shared.f32 	%f116, [%r5+144];
	ld.shared.f32 	%f117, [%r8+9216];
	fma.rn.f32 	%f118, %f116, %f117, %f115;
	ld.shared.f32 	%f119, [%r5+148];
	ld.shared.f32 	%f120, [%r8+9472];
	fma.rn.f32 	%f121, %f119, %f120, %f118;
	ld.shared.f32 	%f122, [%r5+152];
	ld.shared.f32 	%f123, [%r8+9728];
	fma.rn.f32 	%f124, %f122, %f123, %f121;
	ld.shared.f32 	%f125, [%r5+156];
	ld.shared.f32 	%f126, [%r8+9984];
	fma.rn.f32 	%f127, %f125, %f126, %f124;
	ld.shared.f32 	%f128, [%r5+160];
	ld.shared.f32 	%f129, [%r8+10240];
	fma.rn.f32 	%f130, %f128, %f129, %f127;
	ld.shared.f32 	%f131, [%r5+164];
	ld.shared.f32 	%f132, [%r8+10496];
	fma.rn.f32 	%f133, %f131, %f132, %f130;
	ld.shared.f32 	%f134, [%r5+168];
	ld.shared.f32 	%f135, [%r8+10752];
	fma.rn.f32 	%f136, %f134, %f135, %f133;
	ld.shared.f32 	%f137, [%r5+172];
	ld.shared.f32 	%f138, [%r8+11008];
	fma.rn.f32 	%f139, %f137, %f138, %f136;
	ld.shared.f32 	%f140, [%r5+176];
	ld.shared.f32 	%f141, [%r8+11264];
	fma.rn.f32 	%f142, %f140, %f141, %f139;
	ld.shared.f32 	%f143, [%r5+180];
	ld.shared.f32 	%f144, [%r8+11520];
	fma.rn.f32 	%f145, %f143, %f144, %f142;
	ld.shared.f32 	%f146, [%r5+184];
	ld.shared.f32 	%f147, [%r8+11776];
	fma.rn.f32 	%f148, %f146, %f147, %f145;
	ld.shared.f32 	%f149, [%r5+188];
	ld.shared.f32 	%f150, [%r8+12032];
	fma.rn.f32 	%f151, %f149, %f150, %f148;
	ld.shared.f32 	%f152, [%r5+192];
	ld.shared.f32 	%f153, [%r8+12288];
	fma.rn.f32 	%f154, %f152, %f153, %f151;
	ld.shared.f32 	%f155, [%r5+196];
	ld.shared.f32 	%f156, [%r8+12544];
	fma.rn.f32 	%f157, %f155, %f156, %f154;
	ld.shared.f32 	%f158, [%r5+200];
	ld.shared.f32 	%f159, [%r8+12800];
	fma.rn.f32 	%f160, %f158, %f159, %f157;
	ld.shared.f32 	%f161, [%r5+204];
	ld.shared.f32 	%f162, [%r8+13056];
	fma.rn.f32 	%f163, %f161, %f162, %f160;
	ld.shared.f32 	%f164, [%r5+208];
	ld.shared.f32 	%f165, [%r8+13312];
	fma.rn.f32 	%f166, %f164, %f165, %f163;
	ld.shared.f32 	%f167, [%r5+212];
	ld.shared.f32 	%f168, [%r8+13568];
	fma.rn.f32 	%f169, %f167, %f168, %f166;
	ld.shared.f32 	%f170, [%r5+216];
	ld.shared.f32 	%f171, [%r8+13824];
	fma.rn.f32 	%f172, %f170, %f171, %f169;
	ld.shared.f32 	%f173, [%r5+220];
	ld.shared.f32 	%f174, [%r8+14080];
	fma.rn.f32 	%f175, %f173, %f174, %f172;
	ld.shared.f32 	%f176, [%r5+224];
	ld.shared.f32 	%f177, [%r8+14336];
	fma.rn.f32 	%f178, %f176, %f177, %f175;
	ld.shared.f32 	%f179, [%r5+228];
	ld.shared.f32 	%f180, [%r8+14592];
	fma.rn.f32 	%f181, %f179, %f180, %f178;
	ld.shared.f32 	%f182, [%r5+232];
	ld.shared.f32 	%f183, [%r8+14848];
	fma.rn.f32 	%f184, %f182, %f183, %f181;
	ld.shared.f32 	%f185, [%r5+236];
	ld.shared.f32 	%f186, [%r8+15104];
	fma.rn.f32 	%f187, %f185, %f186, %f184;
	ld.shared.f32 	%f188, [%r5+240];
	ld.shared.f32 	%f189, [%r8+15360];
	fma.rn.f32 	%f190, %f188, %f189, %f187;
	ld.shared.f32 	%f191, [%r5+244];
	ld.shared.f32 	%f192, [%r8+15616];
	fma.rn.f32 	%f193, %f191, %f192, %f190;
	ld.shared.f32 	%f194, [%r5+248];
	ld.shared.f32 	%f195, [%r8+15872];
	fma.rn.f32 	%f196, %f194, %f195, %f193;
	ld.shared.f32 	%f197, [%r5+252];
	ld.shared.f32 	%f198, [%r8+16128];
	fma.rn.f32 	%f200, %f197, %f198, %f196;
	bar.sync 	0;
	add.s32 	%r36, %r36, 1;
	setp.ne.s32 	%p2, %r36, 0;
	add.s32 	%r35, %r35, 64;
	add.s32 	%r34, %r34, %r12;
	@%p2 bra 	$L__BB0_2;
$L__BB0_3:
	cvta.to.global.u64 	%rd10, %rd5;
	add.s32 	%r32, %r3, %r4;
	mad.lo.s32 	%r33, %r19, %r2, %r32;
	mul.wide.s32 	%rd11, %r33, 4;
	add.s64 	%rd12, %rd10, %rd11;
	st.global.f32 	[%rd12], %f200;
	ret;

}
	// .globl	_Z26matmul_with_corner_turningPKfS0_Pfi
.visible .entry _Z26matmul_with_corner_turningPKfS0_Pfi(
	.param .u64 .ptr .align 1 _Z26matmul_with_corner_turningPKfS0_Pfi_param_0,
	.param .u64 .ptr .align 1 _Z26matmul_with_corner_turningPKfS0_Pfi_param_1,
	.param .u64 .ptr .align 1 _Z26matmul_with_corner_turningPKfS0_Pfi_param_2,
	.param .u32 _Z26matmul_with_corner_turningPKfS0_Pfi_param_3
)
{
	.reg .pred 	%p<3>;
	.reg .b32 	%r<38>;
	.reg .b32 	%f<201>;
	.reg .b64 	%rd<13>;
	// demoted variable
	.shared .align 4 .b8 _ZZ26matmul_with_corner_turningPKfS0_PfiE2As[16384];
	// demoted variable
	.shared .align 4 .b8 _ZZ26matmul_with_corner_turningPKfS0_PfiE2Bs[16640];
	ld.param.u64 	%rd3, [_Z26matmul_with_corner_turningPKfS0_Pfi_param_0];
	ld.param.u64 	%rd4, [_Z26matmul_with_corner_turningPKfS0_Pfi_param_1];
	ld.param.u64 	%rd5, [_Z26matmul_with_corner_turningPKfS0_Pfi_param_2];
	ld.param.u32 	%r19, [_Z26matmul_with_corner_turningPKfS0_Pfi_param_3];
	mov.u32 	%r20, %ctaid.y;
	shl.b32 	%r21, %r20, 6;
	mov.u32 	%r1, %tid.y;
	add.s32 	%r2, %r21, %r1;
	mov.u32 	%r22, %ctaid.x;
	shl.b32 	%r3, %r22, 6;
	mov.u32 	%r4, %tid.x;
	setp.lt.s32 	%p1, %r19, 64;
	mov.f32 	%f200, 0f00000000;
	@%p1 bra 	$L__BB1_3;
	shl.b32 	%r23, %r1, 8;
	mov.u32 	%r24, _ZZ26matmul_with_corner_turningPKfS0_PfiE2As;
	add.s32 	%r5, %r24, %r23;
	shl.b32 	%r25, %r4, 2;
	add.s32 	%r6, %r5, %r25;
	mov.u32 	%r26, _ZZ26matmul_with_corner_turningPKfS0_PfiE2Bs;
	mad.lo.s32 	%r7, %r4, 260, %r26;
	shl.b32 	%r27, %r1, 2;
	add.s32 	%r8, %r7, %r27;
	shr.s32 	%r28, %r19, 31;
	shr.u32 	%r29, %r28, 26;
	add.s32 	%r30, %r19, %r29;
	shr.s32 	%r31, %r30, 6;
	neg.s32 	%r37, %r31;
	mad.lo.s32 	%r36, %r19, %r2, %r4;
	mad.lo.s32 	%r32, %r1, %r19, %r4;
	add.s32 	%r35, %r32, %r3;
	shl.b32 	%r12, %r19, 6;
	cvta.to.global.u64 	%rd1, %rd3;
	cvta.to.global.u64 	%rd2, %rd4;
	mov.f32 	%f200, 0f00000000;
$L__BB1_2:
	mul.wide.u32 	%rd6, %r36, 4;
	add.s64 	%rd7, %rd1, %rd6;
	ld.global.f32 	%f6, [%rd7];
	st.shared.f32 	[%r6], %f6;
	mul.wide.u32 	%rd8, %r35, 4;
	add.s64 	%rd9, %rd2, %rd8;
	ld.global.f32 	%f7, [%rd9];
	st.shared.f32 	[%r8], %f7;
	bar.sync 	0;
	ld.shared.f32 	%f8, [%r5];
	ld.shared.f32 	%f9, [%r7];
	fma.rn.f32 	%f10, %f8, %f9, %f200;
	ld.shared.f32 	%f11, [%r5+4];
	ld.shared.f32 	%f12, [%r7+4];
	fma.rn.f32 	%f13, %f11, %f12, %f10;
	ld.shared.f32 	%f14, [%r5+8];
	ld.shared.f32 	%f15, [%r7+8];
	fma.rn.f32 	%f16, %f14, %f15, %f13;
	ld.shared.f32 	%f17, [%r5+12];
	ld.shared.f32 	%f18, [%r7+12];
	fma.rn.f32 	%f19, %f17, %f18, %f16;
	ld.shared.f32 	%f20, [%r5+16];
	ld.shared.f32 	%f21, [%r7+16];
	fma.rn.f32 	%f22, %f20, %f21, %f19;
	ld.shared.f32 	%f23, [%r5+20];
	ld.shared.f32 	%f24, [%r7+20];
	fma.rn.f32 	%f25, %f23, %f24, %f22;
	ld.shared.f32 	%f26, [%r5+24];
	ld.shared.f32 	%f27, [%r7+24];
	fma.rn.f32 	%f28, %f26, %f27, %f25;
	ld.shared.f32 	%f29, [%r5+28];
	ld.shared.f32 	%f30, [%r7+28];
	fma.rn.f32 	%f31, %f29, %f30, %f28;
	ld.shared.f32 	%f32, [%r5+32];
	ld.shared.f32 	%f33, [%r7+32];
	fma.rn.f32 	%f34, %f32, %f33, %f31;
	ld.shared.f32 	%f35, [%r5+36];
	ld.shared.f32 	%f36, [%r7+36];
	fma.rn.f32 	%f37, %f35, %f36, %f34;
	ld.shared.f32 	%f38, [%r5+40];
	ld.shared.f32 	%f39, [%r7+40];
	fma.rn.f32 	%f40, %f38, %f39, %f37;
	ld.shared.f32 	%f41, [%r5+44];
	ld.shared.f32 	%f42, [%r7+44];
	fma.rn.f32 	%f43, %f41, %f42, %f40;
	ld.shared.f32 	%f44, [%r5+48];
	ld.shared.f32 	%f45, [%r7+48];
	fma.rn.f32 	%f46, %f44, %f45, %f43;
	ld.shared.f32 	%f47, [%r5+52];
	ld.shared.f32 	%f48, [%r7+52];
	fma.rn.f32 	%f49, %f47, %f48, %f46;
	ld.shared.f32 	%f50, [%r5+56];
	ld.shared.f32 	%f51, [%r7+56];
	fma.rn.f32 	%f52, %f50, %f51, %f49;
	ld.shared.f32 	%f53, [%r5+60];
	ld.shared.f32 	%f54, [%r7+60];
	fma.rn.f32 	%f55, %f53, %f54, %f52;
	ld.shared.f32 	%f56, [%r5+64];
	ld.shared.f32 	%f57, [%r7+64];
	fma.rn.f32 	%f58, %f56, %f57, %f55;
	ld.shared.f32 	%f59, [%r5+68];
	ld.shared.f32 	%f60, [%r7+68];
	fma.rn.f32 	%f61, %f59, %f60, %f58;
	ld.shared.f32 	%f62, [%r5+72];
	ld.shared.f32 	%f63, [%r7+72];
	fma.rn.f32 	%f64, %f62, %f63, %f61;
	ld.shared.f32 	%f65, [%r5+76];
	ld.shared.f32 	%f66, [%r7+76];
	fma.rn.f32 	%f67, %f65, %f66, %f64;
	ld.shared.f32 	%f68, [%r5+80];
	ld.shared.f32 	%f69, [%r7+80];
	fma.rn.f32 	%f70, %f68, %f69, %f67;
	ld.shared.f32 	%f71, [%r5+84];
	ld.shared.f32 	%f72, [%r7+84];
	fma.rn.f32 	%f73, %f71, %f72, %f70;
	ld.shared.f32 	%f74, [%r5+88];
	ld.shared.f32 	%f75, [%r7+88];
	fma.rn.f32 	%f76, %f74, %f75, %f73;
	ld.shared.f32 	%f77, [%r5+92];
	ld.shared.f32 	%f78, [%r7+92];
	fma.rn.f32 	%f79, %f77, %f78, %f76;
	ld.shared.f32 	%f80, [%r5+96];
	ld.shared.f32 	%f81, [%r7+96];
	fma.rn.f32 	%f82, %f80, %f81, %f79;
	ld.shared.f32 	%f83, [%r5+100];
	ld.shared.f32 	%f84, [%r7+100];
	fma.rn.f32 	%f85, %f83, %f84, %f82;
	ld.shared.f32 	%f86, [%r5+104];
	ld.shared.f32 	%f87, [%r7+104];
	fma.rn.f32 	%f88, %f86, %f87, %f85;
	ld.shared.f32 	%f89, [%r5+108];
	ld.shared.f32 	%f90, [%r7+108];
	fma.rn.f32 	%f91, %f89, %f90, %f88;
	ld.shared.f32 	%f92, [%r5+112];
	ld.shared.f32 	%f93, [%r7+112];
	fma.rn.f32 	%f94, %f92, %f93, %f91;
	ld.shared.f32 	%f95, [%r5+116];
	ld.shared.f32 	%f96, [%r7+116];
	fma.rn.f32 	%f97, %f95, %f96, %f94;
	ld.shared.f32 	%f98, [%r5+120];
	ld.shared.f32 	%f99, [%r7+120];
	fma.rn.f32 	%f100, %f98, %f99, %f97;
	ld.shared.f32 	%f101, [%r5+124];
	ld.shared.f32 	%f102, [%r7+124];
	fma.rn.f32 	%f103, %f101, %f102, %f100;
	ld.shared.f32 	%f104, [%r5+128];
	ld.shared.f32 	%f105, [%r7+128];
	fma.rn.f32 	%f106, %f104, %f105, %f103;
	ld.shared.f32 	%f107, [%r5+132];
	ld.shared.f32 	%f108, [%r7+132];
	fma.rn.f32 	%f109, %f107, %f108, %f106;
	ld.shared.f32 	%f110, [%r5+136];
	ld.shared.f32 	%f111, [%r7+136];
	fma.rn.f32 	%f112, %f110, %f111, %f109;
	ld.shared.f32 	%f113, [%r5+140];
	ld.shared.f32 	%f114, [%r7+140];
	fma.rn.f32 	%f115, %f113, %f114, %f112;
	ld.shared.f32 	%f116, [%r5+144];
	ld.shared.f32 	%f117, [%r7+144];
	fma.rn.f32 	%f118, %f116, %f117, %f115;
	ld.shared.f32 	%f119, [%r5+148];
	ld.shared.f32 	%f120, [%r7+148];
	fma.rn.f32 	%f121, %f119, %f120, %f118;
	ld.shared.f32 	%f122, [%r5+152];
	ld.shared.f32 	%f123, [%r7+152];
	fma.rn.f32 	%f124, %f122, %f123, %f121;
	ld.shared.f32 	%f125, [%r5+156];
	ld.shared.f32 	%f126, [%r7+156];
	fma.rn.f32 	%f127, %f125, %f126, %f124;
	ld.shared.f32 	%f128, [%r5+160];
	ld.shared.f32 	%f129, [%r7+160];
	fma.rn.f32 	%f130, %f128, %f129, %f127;
	ld.shared.f32 	%f131, [%r5+164];
	ld.shared.f32 	%f132, [%r7+164];
	fma.rn.f32 	%f133, %f131, %f132, %f130;
	ld.shared.f32 	%f134, [%r5+168];
	ld.shared.f32 	%f135, [%r7+168];
	fma.rn.f32 	%f136, %f134, %f135, %f133;
	ld.shared.f32 	%f137, [%r5+172];
	ld.shared.f32 	%f138, [%r7+172];
	fma.rn.f32 	%f139, %f137, %f138, %f136;
	ld.shared.f32 	%f140, [%r5+176];
	ld.shared.f32 	%f141, [%r7+176];
	fma.rn.f32 	%f142, %f140, %f141, %f139;
	ld.shared.f32 	%f143, [%r5+180];
	ld.shared.f32 	%f144, [%r7+180];
	fma.rn.f32 	%f145, %f143, %f144, %f142;
	ld.shared.f32 	%f146, [%r5+184];
	ld.shared.f32 	%f147, [%r7+184];
	fma.rn.f32 	%f148, %f146, %f147, %f145;
	ld.shared.f32 	%f149, [%r5+188];
	ld.shared.f32 	%f150, [%r7+188];
	fma.rn.f32 	%f151, %f149, %f150, %f148;
	ld.shared.f32 	%f152, [%r5+192];
	ld.shared.f32 	%f153, [%r7+192];
	fma.rn.f32 	%f154, %f152, %f153, %f151;
	ld.shared.f32 	%f155, [%r5+196];
	ld.shared.f32 	%f156, [%r7+196];
	fma.rn.f32 	%f157, %f155, %f156, %f154;
	ld.shared.f32 	%f158, [%r5+200];
	ld.shared.f32 	%f159, [%r7+200];
	fma.rn.f32 	%f160, %f158, %f159, %f157;
	ld.shared.f32 	%f161, [%r5+204];
	ld.shared.f32 	%f162, [%r7+204];
	fma.rn.f32 	%f163, %f161, %f162, %f160;
	ld.shared.f32 	%f164, [%r5+208];
	ld.shared.f32 	%f165, [%r7+208];
	fma.rn.f32 	%f166, %f164, %f165, %f163;
	ld.shared.f32 	%f167, [%r5+212];
	ld.shared.f32 	%f168, [%r7+212];
	fma.rn.f32 	%f169, %f167, %f168, %f166;
	ld.shared.f32 	%f170, [%r5+216];
	ld.shared.f32 	%f171, [%r7+216];
	fma.rn.f32 	%f172, %f170, %f171, %f169;
	ld.shared.f32 	%f173, [%r5+220];
	ld.shared.f32 	%f174, [%r7+220];
	fma.rn.f32 	%f175, %f173, %f174, %f172;
	ld.shared.f32 	%f176, [%r5+224];
	ld.shared.f32 	%f177, [%r7+224];
	fma.rn.f32 	%f178, %f176, %f177, %f175;
	ld.shared.f32 	%f179, [%r5+228];
	ld.shared.f32 	%f180, [%r7+228];
	fma.rn.f32 	%f181, %f179, %f180, %f178;
	ld.shared.f32 	%f182, [%r5+232];
	ld.shared.f32 	%f183, [%r7+232];
	fma.rn.f32 	%f184, %f182, %f183, %f181;
	ld.shared.f32 	%f185, [%r5+236];
	ld.shared.f32 	%f186, [%r7+236];
	fma.rn.f32 	%f187, %f185, %f186, %f184;
	ld.shared.f32 	%f188, [%r5+240];
	ld.shared.f32 	%f189, [%r7+240];
	fma.rn.f32 	%f190, %f188, %f189, %f187;
	ld.shared.f32 	%f191, [%r5+244];
	ld.shared.f32 	%f192, [%r7+244];
	fma.rn.f32 	%f193, %f191, %f192, %f190;
	ld.shared.f32 	%f194, [%r5+248];
	ld.shared.f32 	%f195, [%r7+248];
	fma.rn.f32 	%f196, %f194, %f195, %f193;
	ld.shared.f32 	%f197, [%r5+252];
	ld.shared.f32 	%f198, [%r7+252];
	fma.rn.f32 	%f200, %f197, %f198, %f196;
	bar.sync 	0;
	add.s32 	%r37, %r37, 1;
	setp.ne.s32 	%p2, %r37, 0;
	add.s32 	%r36, %r36, 64;
	add.s32 	%r35, %r35, %r12;
	@%p2 bra 	$L__BB1_2;
$L__BB1_3:
	cvta.to.global.u64 	%rd10, %rd5;
	add.s32 	%r33, %r3, %r4;
	mad.lo.s32 	%r34, %r19, %r2, %r33;
	mul.wide.s32 	%rd11, %r34, 4;
	add.s64 	%rd12, %rd10, %rd11;
	st.global.f32 	[%rd12], %f200;
	ret;

}


// ===== COMPILED SASS (sm_100) =====

	.target	sm_100

	.elftype	@"ET_EXEC"


//--------------------- .note.nv.tkinfo           --------------------------
	.section	.note.nv.tkinfo,"",@"SHT_NOTE"
	.sectionflags	@"SHF_NOTE_NV_TKINFO"
	.tkinfo
        /*0018*/ 	.word	0x00000002
        /*0030*/ 	.string	""
        /*0030*/ 	.string	"ptxas"
        /*0030*/ 	.string	"Cuda compilation tools, release 13.0, V13.0.88"
        /*0030*/ 	.string	"Build cuda_13.0.r13.0/compiler.36424714_0"
        /*0030*/ 	.string	"-arch sm_100 -m 64 "



//--------------------- .note.nv.cuinfo           --------------------------
	.section	.note.nv.cuinfo,"",@"SHT_NOTE"
	.sectionflags	@"SHF_NOTE_NV_CUINFO"
        /*0018*/ 	.short	0x0002
        /*001a*/ 	.short	0x0064
        /*001c*/ 	.short	0x0082
	.zero		2


//--------------------- .nv.info                  --------------------------
	.section	.nv.info,"",@"SHT_CUDA_INFO"
	.align	4


	//----- nvinfo : EIATTR_REGCOUNT
	.align		4
        /*0000*/ 	.byte	0x04, 0x2f
        /*0002*/ 	.short	(.L_1 - .L_0)
	.align		4
.L_0:
        /*0004*/ 	.word	index@(_Z24matmul_no_corner_turningPKfS0_Pfi)
        /*0008*/ 	.word	0x00000020


	//----- nvinfo : EIATTR_FRAME_SIZE
	.align		4
.L_1:
        /*000c*/ 	.byte	0x04, 0x11
        /*000e*/ 	.short	(.L_3 - .L_2)
	.align		4
.L_2:
        /*0010*/ 	.word	index@(_Z24matmul_no_corner_turningPKfS0_Pfi)
        /*0014*/ 	.word	0x00000000


	//----- nvinfo : EIATTR_REGCOUNT
	.align		4
.L_3:
        /*0018*/ 	.byte	0x04, 0x2f
        /*001a*/ 	.short	(.L_5 - .L_4)
	.align		4
.L_4:
        /*001c*/ 	.word	index@(_Z26matmul_with_corner_turningPKfS0_Pfi)
        /*0020*/ 	.word	0x00000020


	//----- nvinfo : EIATTR_FRAME_SIZE
	.align		4
.L_5:
        /*0024*/ 	.byte	0x04, 0x11
        /*0026*/ 	.short	(.L_7 - .L_6)
	.align		4
.L_6:
        /*0028*/ 	.word	index@(_Z26matmul_with_corner_turningPKfS0_Pfi)
        /*002c*/ 	.word	0x00000000


	//----- nvinfo : EIATTR_MIN_STACK_SIZE
	.align		4
.L_7:
        /*0030*/ 	.byte	0x04, 0x12
        /*0032*/ 	.short	(.L_9 - .L_8)
	.align		4
.L_8:
        /*0034*/ 	.word	index@(_Z26matmul_with_corner_turningPKfS0_Pfi)
        /*0038*/ 	.word	0x00000000


	//----- nvinfo : EIATTR_MIN_STACK_SIZE
	.align		4
.L_9:
        /*003c*/ 	.byte	0x04, 0x12
        /*003e*/ 	.short	(.L_11 - .L_10)
	.align		4
.L_10:
        /*0040*/ 	.word	index@(_Z24matmul_no_corner_turningPKfS0_Pfi)
        /*0044*/ 	.word	0x00000000
.L_11:


//--------------------- .nv.compat                --------------------------
	.section	.nv.compat,"",@"SHT_CUDA_COMPAT_INFO"
	.align	4
        /*0000*/ 	.byte	0x02, 0x09, 0x00, 0x00, 0x02, 0x02, 0x01, 0x00, 0x02, 0x05, 0x05, 0x00, 0x03, 0x07, 0x01, 0x01
        /*0010*/ 	.byte	0x02, 0x03, 0x00, 0x00, 0x02, 0x06, 0x01, 0x00, 0x04, 0x0b, 0x08, 0x00, 0x09, 0x00, 0x00, 0x00
        /*0020*/ 	.byte	0x00, 0x00, 0x00, 0x00


//--------------------- .nv.info._Z26matmul_with_corner_turningPKfS0_Pfi --------------------------
	.section	.nv.info._Z26matmul_with_corner_turningPKfS0_Pfi,"",@"SHT_CUDA_INFO"
	.sectionflags	@""
	.align	4


	//----- nvinfo : EIATTR_CUDA_API_VERSION
	.align		4
        /*0000*/ 	.byte	0x04, 0x37
        /*0002*/ 	.short	(.L_13 - .L_12)
.L_12:
        /*0004*/ 	.word	0x00000082


	//----- nvinfo : EIATTR_KPARAM_INFO
	.align		4
.L_13:
        /*0008*/ 	.byte	0x04, 0x17
        /*000a*/ 	.short	(.L_15 - .L_14)
.L_14:
        /*000c*/ 	.word	0x00000000
        /*0010*/ 	.short	0x0003
        /*0012*/ 	.short	0x0018
        /*0014*/ 	.byte	0x00, 0xf0, 0x11, 0x00


	//----- nvinfo : EIATTR_KPARAM_INFO
	.align		4
.L_15:
        /*0018*/ 	.byte	0x04, 0x17
        /*001a*/ 	.short	(.L_17 - .L_16)
.L_16:
        /*001c*/ 	.word	0x00000000
        /*0020*/ 	.short	0x0002
        /*0022*/ 	.short	0x0010
        /*0024*/ 	.byte	0x00, 0xf5, 0x21, 0x00


	//----- nvinfo : EIATTR_KPARAM_INFO
	.align		4
.L_17:
        /*0028*/ 	.byte	0x04, 0x17
        /*002a*/ 	.short	(.L_19 - .L_18)
.L_18:
        /*002c*/ 	.word	0x00000000
        /*0030*/ 	.short	0x0001
        /*0032*/ 	.short	0x0008
        /*0034*/ 	.byte	0x00, 0xf5, 0x21, 0x00


	//----- nvinfo : EIATTR_KPARAM_INFO
	.align		4
.L_19:
        /*0038*/ 	.byte	0x04, 0x17
        /*003a*/ 	.short	(.L_21 - .L_20)
.L_20:
        /*003c*/ 	.word	0x00000000
        /*0040*/ 	.short	0x0000
        /*0042*/ 	.short	0x0000
        /*0044*/ 	.byte	0x00, 0xf5, 0x21, 0x00


	//----- nvinfo : EIATTR_SPARSE_MMA_MASK
	.align		4
.L_21:
        /*0048*/ 	.byte	0x03, 0x50
        /*004a*/ 	.short	0x0000


	//----- nvinfo : EIATTR_MAXREG_COUNT
	.align		4
        /*004c*/ 	.byte	0x03, 0x1b
        /*004e*/ 	.short	0x00ff


	//----- nvinfo : EIATTR_NUM_BARRIERS
	.align		4
        /*0050*/ 	.byte	0x02, 0x4c
        /*0052*/ 	.byte	0x01
	.zero		1


	//----- nvinfo : EIATTR_MERCURY_ISA_VERSION
	.align		4
        /*0054*/ 	.byte	0x03, 0x5f
        /*0056*/ 	.short	0x0101


	//----- nvinfo : EIATTR_VRC_CTA_INIT_COUNT
	.align		4
        /*0058*/ 	.byte	0x02, 0x4a
	.zero		1
	.zero		1


	//----- nvinfo : EIATTR_EXIT_INSTR_OFFSETS
	.align		4
        /*005c*/ 	.byte	0x04, 0x1c
        /*005e*/ 	.short	(.L_23 - .L_22)


	//   ....[0]....
.L_22:
        /*0060*/ 	.word	0x00000c00


	//----- nvinfo : EIATTR_CBANK_PARAM_SIZE
	.align		4
.L_23:
        /*0064*/ 	.byte	0x03, 0x19
        /*0066*/ 	.short	0x001c


	//----- nvinfo : EIATTR_PARAM_CBANK
	.align		4
        /*0068*/ 	.byte	0x04, 0x0a
        /*006a*/ 	.short	(.L_25 - .L_24)
	.align		4
.L_24:
        /*006c*/ 	.word	index@(.nv.constant0._Z26matmul_with_corner_turningPKfS0_Pfi)
        /*0070*/ 	.short	0x0380
        /*0072*/ 	.short	0x001c


	//----- nvinfo : EIATTR_SW_WAR
	.align		4
.L_25:
        /*0074*/ 	.byte	0x04, 0x36
        /*0076*/ 	.short	(.L_27 - .L_26)
.L_26:
        /*0078*/ 	.word	0x00000008
.L_27:


//--------------------- .nv.info._Z24matmul_no_corner_turningPKfS0_Pfi --------------------------
	.section	.nv.info._Z24matmul_no_corner_turningPKfS0_Pfi,"",@"SHT_CUDA_INFO"
	.sectionflags	@""
	.align	4


	//----- nvinfo : EIATTR_CUDA_API_VERSION
	.align		4
        /*0000*/ 	.byte	0x04, 0x37
        /*0002*/ 	.short	(.L_29 - .L_28)
.L_28:
        /*0004*/ 	.word	0x00000082


	//----- nvinfo : EIATTR_KPARAM_INFO
	.align		4
.L_29:
        /*0008*/ 	.byte	0x04, 0x17
        /*000a*/ 	.short	(.L_31 - .L_30)
.L_30:
        /*000c*/ 	.word	0x00000000
        /*0010*/ 	.short	0x0003
        /*0012*/ 	.short	0x0018
        /*0014*/ 	.byte	0x00, 0xf0, 0x11, 0x00


	//----- nvinfo : EIATTR_KPARAM_INFO
	.align		4
.L_31:
        /*0018*/ 	.byte	0x04, 0x17
        /*001a*/ 	.short	(.L_33 - .L_32)
.L_32:
        /*001c*/ 	.word	0x00000000
        /*0020*/ 	.short	0x0002
        /*0022*/ 	.short	0x0010
        /*0024*/ 	.byte	0x00, 0xf5, 0x21, 0x00


	//----- nvinfo : EIATTR_KPARAM_INFO
	.align		4
.L_33:
        /*0028*/ 	.byte	0x04, 0x17
        /*002a*/ 	.short	(.L_35 - .L_34)
.L_34:
        /*002c*/ 	.word	0x00000000
        /*0030*/ 	.short	0x0001
        /*0032*/ 	.short	0x0008
        /*0034*/ 	.byte	0x00, 0xf5, 0x21, 0x00


	//----- nvinfo : EIATTR_KPARAM_INFO
	.align		4
.L_35:
        /*0038*/ 	.byte	0x04, 0x17
        /*003a*/ 	.short	(.L_37 - .L_36)
.L_36:
        /*003c*/ 	.word	0x00000000
        /*0040*/ 	.short	0x0000
        /*0042*/ 	.short	0x0000
        /*0044*/ 	.byte	0x00, 0xf5, 0x21, 0x00


	//----- nvinfo : EIATTR_SPARSE_MMA_MASK
	.align		4
.L_37:
        /*0048*/ 	.byte	0x03, 0x50
        /*004a*/ 	.short	0x0000


	//----- nvinfo : EIATTR_MAXREG_COUNT
	.align		4
        /*004c*/ 	.byte	0x03, 0x1b
        /*004e*/ 	.short	0x00ff


	//----- nvinfo : EIATTR_NUM_BARRIERS
	.align		4
        /*0050*/ 	.byte	0x02, 0x4c
        /*0052*/ 	.byte	0x01
	.zero		1


	//----- nvinfo : EIATTR_MERCURY_ISA_VERSION
	.align		4
        /*0054*/ 	.byte	0x03, 0x5f
        /*0056*/ 	.short	0x0101


	//----- nvinfo : EIATTR_VRC_CTA_INIT_COUNT
	.align		4
        /*0058*/ 	.byte	0x02, 0x4a
	.zero		1
	.zero		1


	//----- nvinfo : EIATTR_EXIT_INSTR_OFFSETS
	.align		4
        /*005c*/ 	.byte	0x04, 0x1c
        /*005e*/ 	.short	(.L_39 - .L_38)


	//   ....[0]....
.L_38:
        /*0060*/ 	.word	0x00000c00


	//----- nvinfo : EIATTR_CBANK_PARAM_SIZE
	.align		4
.L_39:
        /*0064*/ 	.byte	0x03, 0x19
        /*0066*/ 	.short	0x001c


	//----- nvinfo : EIATTR_PARAM_CBANK
	.align		4
        /*0068*/ 	.byte	0x04, 0x0a
        /*006a*/ 	.short	(.L_41 - .L_40)
	.align		4
.L_40:
        /*006c*/ 	.word	index@(.nv.constant0._Z24matmul_no_corner_turningPKfS0_Pfi)
        /*0070*/ 	.short	0x0380
        /*0072*/ 	.short	0x001c


	//----- nvinfo : EIATTR_SW_WAR
	.align		4
.L_41:
        /*0074*/ 	.byte	0x04, 0x36
        /*0076*/ 	.short	(.L_43 - .L_42)
.L_42:
        /*0078*/ 	.word	0x00000008
.L_43:


//--------------------- .nv.callgraph             --------------------------
	.section	.nv.callgraph,"",@"SHT_CUDA_CALLGRAPH"
	.align	4
	.sectionentsize	8
	.align		4
        /*0000*/ 	.word	0x00000000
	.align		4
        /*0004*/ 	.word	0xffffffff
	.align		4
        /*0008*/ 	.word	0x00000000
	.align		4
        /*000c*/ 	.word	0xfffffffe
	.align		4
        /*0010*/ 	.word	0x00000000
	.align		4
        /*0014*/ 	.word	0xfffffffd
	.align		4
        /*0018*/ 	.word	0x00000000
	.align		4
        /*001c*/ 	.word	0xfffffffc


//--------------------- .text._Z26matmul_with_corner_turningPKfS0_Pfi --------------------------
	.section	.text._Z26matmul_with_corner_turningPKfS0_Pfi,"ax",@progbits
	.align	128
        .global         _Z26matmul_with_corner_turningPKfS0_Pfi
        .type           _Z26matmul_with_corner_turningPKfS0_Pfi,@function
        .size           _Z26matmul_with_corner_turningPKfS0_Pfi,(.L_x_6 - _Z26matmul_with_corner_turningPKfS0_Pfi)
        .other          _Z26matmul_with_corner_turningPKfS0_Pfi,@"STO_CUDA_ENTRY STV_DEFAULT"
_Z26matmul_with_corner_turningPKfS0_Pfi:
.text._Z26matmul_with_corner_turningPKfS0_Pfi:
[----:B------:R-:W-:Y:S01]  /*0000*/  LDC R1, c[0x0][0x37c] ;  /* 0x0000df00ff017b82 */ /* 0x000fe20000000800 */
[----:B------:R-:W0:Y:S07]  /*0010*/  S2R R2, SR_CTAID.Y ;  /* 0x0000000000027919 */ /* 0x000e2e0000002600 */
[----:B------:R-:W1:Y:S01]  /*0020*/  LDC R0, c[0x0][0x398] ;  /* 0x0000e600ff007b82 */ /* 0x000e620000000800 */
[----:B------:R-:W2:Y:S01]  /*0030*/  LDCU.64 UR4, c[0x0][0x358] ;  /* 0x00006b00ff0477ac */ /* 0x000ea20008000a00 */
[----:B------:R-:W-:Y:S01]  /*0040*/  HFMA2 R11, -RZ, RZ, 0, 0 ;  /* 0x00000000ff0b7431 */ /* 0x000fe200000001ff */
[----:B------:R-:W0:Y:S01]  /*0050*/  S2R R5, SR_TID.Y ;  /* 0x0000000000057919 */ /* 0x000e220000002200 */
[----:B------:R-:W3:Y:S04]  /*0060*/  S2R R8, SR_CTAID.X ;  /* 0x0000000000087919 */ /* 0x000ee80000002500 */
[----:B------:R-:W4:Y:S01]  /*0070*/  LDC.64 R22, c[0x0][0x390] ;  /* 0x0000e400ff167b82 */ /* 0x000f220000000a00 */
[----:B------:R-:W3:Y:S01]  /*0080*/  S2R R7, SR_TID.X ;  /* 0x0000000000077919 */ /* 0x000ee20000002100 */
[----:B-1----:R-:W-:-:S02]  /*0090*/  ISETP.GE.AND P0, PT, R0, 0x40, PT ;  /* 0x000000400000780c */ /* 0x002fc40003f06270 */
[----:B0-----:R-:W-:Y:S02]  /*00a0*/  LEA R9, R2, R5, 0x6 ;  /* 0x0000000502097211 */ /* 0x001fe400078e30ff */
[----:B---3--:R-:W-:-:S05]  /*00b0*/  LEA R2, R8, R7, 0x6 ;  /* 0x0000000708027211 */ /* 0x008fca00078e30ff */
[----:B------:R-:W-:-:S04]  /*00c0*/  IMAD R3, R9, R0, R2 ;  /* 0x0000000009037224 */ /* 0x000fc800078e0202 */
[----:B----4-:R-:W-:Y:S01]  /*00d0*/  IMAD.WIDE R22, R3, 0x4, R22 ;  /* 0x0000000403167825 */ /* 0x010fe200078e0216 */
[----:B--2---:R-:W-:Y:S06]  /*00e0*/  @!P0 BRA `(.L_x_0) ;  /* 0x0000000800c08947 */ /* 0x004fec0003800000 */
[----:B------:R-:W0:Y:S01]  /*00f0*/  S2R R6, SR_CgaCtaId ;  /* 0x0000000000067919 */ /* 0x000e220000008800 */
[----:B------:R-:W1:Y:S01]  /*0100*/  LDC.64 R20, c[0x0][0x380] ;  /* 0x0000e000ff147b82 */ /* 0x000e620000000a00 */
[----:B------:R-:W-:Y:S01]  /*0110*/  MOV R2, 0x400 ;  /* 0x0000040000027802 */ /* 0x000fe20000000f00 */
[-CC-:B------:R-:W-:Y:S01]  /*0120*/  IMAD R4, R5, R0.reuse, R7.reuse ;  /* 0x0000000005047224 */ /* 0x180fe200078e0207 */
[----:B------:R-:W-:Y:S02]  /*0130*/  SHF.R.S32.HI R11, RZ, 0x1f, R0 ;  /* 0x0000001fff0b7819 */ /* 0x000fe40000011400 */
[----:B------:R-:W-:Y:S02]  /*0140*/  IADD3 R3, PT, PT, R2, 0x4000, RZ ;  /* 0x0000400002037810 */ /* 0x000fe40007ffe0ff */
[----:B------:R-:W-:Y:S01]  /*0150*/  LEA.HI R11, R11, R0, RZ, 0x6 ;  /* 0x000000000b0b7211 */ /* 0x000fe200078f30ff */
[----:B------:R-:W2:Y:S01]  /*0160*/  LDC.64 R18, c[0x0][0x388] ;  /* 0x0000e200ff127b82 */ /* 0x000ea20000000a00 */
[C---:B0-----:R-:W-:Y:S01]  /*0170*/  LEA R16, R6.reuse, R2, 0x18 ;  /* 0x0000000206107211 */ /* 0x041fe200078ec0ff */
[----:B------:R-:W-:Y:S01]  /*0180*/  IMAD R2, R9, R0, R7 ;  /* 0x0000000009027224 */ /* 0x000fe200078e0207 */
[----:B------:R-:W-:-:S02]  /*0190*/  LEA R6, R6, R3, 0x18 ;  /* 0x0000000306067211 */ /* 0x000fc400078ec0ff */
[----:B------:R-:W-:Y:S02]  /*01a0*/  LEA R3, R8, R4, 0x6 ;  /* 0x0000000408037211 */ /* 0x000fe400078e30ff */
[----:B------:R-:W-:Y:S01]  /*01b0*/  LEA R16, R5, R16, 0x8 ;  /* 0x0000001005107211 */ /* 0x000fe200078e40ff */
[C---:B------:R-:W-:Y:S01]  /*01c0*/  IMAD R6, R7.reuse, 0x104, R6 ;  /* 0x0000010407067824 */ /* 0x040fe200078e0206 */
[----:B------:R-:W-:Y:S02]  /*01d0*/  SHF.R.S32.HI R4, RZ, 0x6, R11 ;  /* 0x00000006ff047819 */ /* 0x000fe4000001140b */
[----:B------:R-:W-:Y:S02]  /*01e0*/  MOV R11, RZ ;  /* 0x000000ff000b7202 */ /* 0x000fe40000000f00 */
[----:B------:R-:W-:Y:S02]  /*01f0*/  IADD3 R4, PT, PT, -R4, RZ, RZ ;  /* 0x000000ff04047210 */ /* 0x000fe40007ffe1ff */
[----:B------:R-:W-:-:S02]  /*0200*/  LEA R7, R7, R16, 0x2 ;  /* 0x0000001007077211 */ /* 0x000fc400078e10ff */
[----:B------:R-:W-:-:S07]  /*0210*/  LEA R5, R5, R6, 0x2 ;  /* 0x0000000605057211 */ /* 0x000fce00078e10ff */
.L_x_1:
[----:B-1----:R-:W-:-:S04]  /*0220*/  IMAD.WIDE.U32 R24, R2, 0x4, R20 ;  /* 0x0000000402187825 */ /* 0x002fc800078e0014 */
[----:B--2---:R-:W-:Y:S02]  /*0230*/  IMAD.WIDE.U32 R8, R3, 0x4, R18 ;  /* 0x0000000403087825 */ /* 0x004fe400078e0012 */
[----:B------:R-:W2:Y:S04]  /*0240*/  LDG.E R24, desc[UR4][R24.64] ;  /* 0x0000000418187981 */ /* 0x000ea8000c1e1900 */
[----:B------:R-:W3:Y:S01]  /*0250*/  LDG.E R26, desc[UR4][R8.64] ;  /* 0x00000004081a7981 */ /* 0x000ee2000c1e1900 */
[----:B------:R-:W-:Y:S02]  /*0260*/  IADD3 R4, PT, PT, R4, 0x1, RZ ;  /* 0x0000000104047810 */ /* 0x000fe40007ffe0ff */
[----:B------:R-:W-:Y:S02]  /*0270*/  IADD3 R2, PT, PT, R2, 0x40, RZ ;  /* 0x0000004002027810 */ /* 0x000fe40007ffe0ff */
[----:B------:R-:W-:-:S02]  /*0280*/  ISETP.NE.AND P0, PT, R4, RZ, PT ;  /* 0x000000ff0400720c */ /* 0x000fc40003f05270 */
[----:B------:R-:W-:Y:S01]  /*0290*/  LEA R3, R0, R3, 0x6 ;  /* 0x0000000300037211 */ /* 0x000fe200078e30ff */
[----:B--2---:R-:W-:Y:S04]  /*02a0*/  STS [R7], R24 ;  /* 0x0000001807007388 */ /* 0x004fe80000000800 */
[----:B---3--:R-:W-:Y:S01]  /*02b0*/  STS [R5], R26 ;  /* 0x0000001a05007388 */ /* 0x008fe20000000800 */
[----:B------:R-:W-:Y:S06]  /*02c0*/  BAR.SYNC.DEFER_BLOCKING 0x0 ;  /* 0x0000000000007b1d */ /* 0x000fec0000010000 */
[----:B------:R-:W-:Y:S04]  /*02d0*/  LDS R10, [R6] ;  /* 0x00000000060a7984 */ /* 0x000fe80000000800 */
[----:B------:R-:W0:Y:S04]  /*02e0*/  LDS.128 R12, [R16] ;  /* 0x00000000100c7984 */ /* 0x000e280000000c00 */
[----:B------:R-:W1:Y:S04]  /*02f0*/  LDS R27, [R6+0x4] ;  /* 0x00000400061b7984 */ /* 0x000e680000000800 */
[----:B------:R-:W2:Y:S04]  /*0300*/  LDS R17, [R6+0x8] ;  /* 0x0000080006117984 */ /* 0x000ea80000000800 */
[----:B------:R-:W3:Y:S04]  /*0310*/  LDS R29, [R6+0xc] ;  /* 0x00000c00061d7984 */ /* 0x000ee80000000800 */
[----:B------:R-:W-:Y:S01]  /*0320*/  LDS R25, [R6+0x1c] ;  /* 0x00001c0006197984 */ /* 0x000fe20000000800 */
[----:B0-----:R-:W-:-:S03]  /*0330*/  FFMA R10, R12, R10, R11 ;  /* 0x0000000a0c0a7223 */ /* 0x001fc6000000000b */
[----:B------:R-:W-:Y:S01]  /*0340*/  LDS R12, [R6+0x14] ;  /* 0x00001400060c7984 */ /* 0x000fe20000000800 */
[----:B-1----:R-:W-:-:S03]  /*0350*/  FFMA R28, R27, R13, R10 ;  /* 0x0000000d1b1c7223 */ /* 0x002fc6000000000a */
[----:B------:R-:W-:Y:S01]  /*0360*/  LDS R13, [R6+0x10] ;  /* 0x00001000060d7984 */ /* 0x000fe20000000800 */
[----:B--2---:R-:W-:-:S03]  /*0370*/  FFMA R14, R17, R14, R28 ;  /* 0x0000000e110e7223 */ /* 0x004fc6000000001c */
[----:B------:R-:W0:Y:S01]  /*0380*/  LDS.128 R8, [R16+0x10] ;  /* 0x0000100010087984 */ /* 0x000e220000000c00 */
[----:B---3--:R-:W-:-:S03]  /*0390*/  FFMA R15, R29, R15, R14 ;  /* 0x0000000f1d0f7223 */ /* 0x008fc6000000000e */
[----:B------:R-:W1:Y:S01]  /*03a0*/  LDS R17, [R6+0x18] ;  /* 0x0000180006117984 */ /* 0x000e620000000800 */
[----:B0-----:R-:W-:-:S03]  /*03b0*/  FFMA R13, R8, R13, R15 ;  /* 0x0000000d080d7223 */ /* 0x001fc6000000000f */
[----:B------:R-:W-:Y:S01]  /*03c0*/  LDS R8, [R6+0x24] ;  /* 0x0000240006087984 */ /* 0x000fe20000000800 */
[----:B------:R-:W-:-:S03]  /*03d0*/  FFMA R24, R12, R9, R13 ;  /* 0x000000090c187223 */ /* 0x000fc6000000000d */
[----:B------:R-:W-:Y:S01]  /*03e0*/  LDS R9, [R6+0x20] ;  /* 0x0000200006097984 */ /* 0x000fe20000000800 */
[----:B-1----:R-:W-:-:S03]  /*03f0*/  FFMA R10, R17, R10, R24 ;  /* 0x0000000a110a7223 */ /* 0x002fc60000000018 */
[----:B------:R-:W0:Y:S01]  /*0400*/  LDS.128 R12, [R16+0x20] ;  /* 0x00002000100c7984 */ /* 0x000e220000000c00 */
[----:B------:R-:W-:-:S03]  /*0410*/  FFMA R11, R25, R11, R10 ;  /* 0x0000000b190b7223 */ /* 0x000fc6000000000a */
[----:B------:R-:W1:Y:S04]  /*0420*/  LDS R17, [R6+0x28] ;  /* 0x0000280006117984 */ /* 0x000e680000000800 */
[----:B------:R-:W2:Y:S01]  /*0430*/  LDS R25, [R6+0x2c] ;  /* 0x00002c0006197984 */ /* 0x000ea20000000800 */
[----:B0-----:R-:W-:-:S03]  /*0440*/  FFMA R9, R12, R9, R11 ;  /* 0x000000090c097223 */ /* 0x001fc6000000000b */
[----:B------:R-:W-:Y:S01]  /*0450*/  LDS R12, [R6+0x34] ;  /* 0x00003400060c7984 */ /* 0x000fe20000000800 */
[----:B------:R-:W-:-:S03]  /*0460*/  FFMA R24, R8, R13, R9 ;  /* 0x0000000d08187223 */ /* 0x000fc60000000009 */
[----:B------:R-:W-:Y:S01]  /*0470*/  LDS R13, [R6+0x30] ;  /* 0x00003000060d7984 */ /* 0x000fe20000000800 */
[----:B-1----:R-:W-:-:S03]  /*0480*/  FFMA R14, R17, R14, R24 ;  /* 0x0000000e110e7223 */ /* 0x002fc60000000018 */
[----:B------:R-:W0:Y:S01]  /*0490*/  LDS.128 R8, [R16+0x30] ;  /* 0x0000300010087984 */ /* 0x000e220000000c00 */
[----:B--2---:R-:W-:-:S03]  /*04a0*/  FFMA R15, R25, R15, R14 ;  /* 0x0000000f190f7223 */ /* 0x004fc6000000000e */
        /* <DEDUP_REMOVED lines=91> */
[----:B------:R-:W-:Y:S04]  /*0a60*/  LDS R24, [R6+0xe4] ;  /* 0x0000e40006187984 */ /* 0x000fe80000000800 */
[----:B------:R-:W-:Y:S01]  /*0a70*/  LDS R17, [R6+0xe8] ;  /* 0x0000e80006117984 */ /* 0x000fe20000000800 */
[----:B0-----:R-:W-:-:S03]  /*0a80*/  FFMA R13, R8, R13, R15 ;  /* 0x0000000d080d7223 */ /* 0x001fc6000000000f */
[----:B------:R-:W0:Y:S01]  /*0a90*/  LDS R8, [R6+0xdc] ;  /* 0x0000dc0006087984 */ /* 0x000e220000000800 */
[----:B------:R-:W-:-:S03]  /*0aa0*/  FFMA R26, R12, R9, R13 ;  /* 0x000000090c1a7223 */ /* 0x000fc6000000000d */
[----:B------:R-:W-:Y:S01]  /*0ab0*/  LDS R9, [R6+0xe0] ;  /* 0x0000e00006097984 */ /* 0x000fe20000000800 */
[----:B-1----:R-:W-:-:S03]  /*0ac0*/  FFMA R25, R25, R10, R26 ;  /* 0x0000000a19197223 */ /* 0x002fc6000000001a */
[----:B------:R-:W1:Y:S01]  /*0ad0*/  LDS.128 R12, [R16+0xe0] ;  /* 0x0000e000100c7984 */ /* 0x000e620000000c00 */
[----:B0-----:R-:W-:-:S03]  /*0ae0*/  FFMA R11, R8, R11, R25 ;  /* 0x0000000b080b7223 */ /* 0x001fc60000000019 */
[----:B------:R-:W-:Y:S01]  /*0af0*/  LDS R25, [R6+0xfc] ;  /* 0x0000fc0006197984 */ /* 0x000fe20000000800 */
[----:B-1----:R-:W-:-:S03]  /*0b00*/  FFMA R9, R12, R9, R11 ;  /* 0x000000090c097223 */ /* 0x002fc6000000000b */
[----:B------:R-:W0:Y:S01]  /*0b10*/  LDS R12, [R6+0xec] ;  /* 0x0000ec00060c7984 */ /* 0x000e220000000800 */
[----:B------:R-:W-:-:S03]  /*0b20*/  FFMA R26, R24, R13, R9 ;  /* 0x0000000d181a7223 */ /* 0x000fc60000000009 */
[----:B------:R-:W-:Y:S01]  /*0b30*/  LDS R13, [R6+0xf0] ;  /* 0x0000f000060d7984 */ /* 0x000fe20000000800 */
[----:B------:R-:W-:-:S03]  /*0b40*/  FFMA R17, R17, R14, R26 ;  /* 0x0000000e11117223 */ /* 0x000fc6000000001a */
[----:B------:R-:W1:Y:S04]  /*0b50*/  LDS.128 R8, [R16+0xf0] ;  /* 0x0000f00010087984 */ /* 0x000e680000000c00 */
[----:B------:R-:W2:Y:S04]  /*0b60*/  LDS R24, [R6+0xf4] ;  /* 0x0000f40006187984 */ /* 0x000ea80000000800 */
[----:B------:R-:W3:Y:S01]  /*0b70*/  LDS R14, [R6+0xf8] ;  /* 0x0000f800060e7984 */ /* 0x000ee20000000800 */
[----:B0-----:R-:W-:-:S04]  /*0b80*/  FFMA R15, R12, R15, R17 ;  /* 0x0000000f0c0f7223 */ /* 0x001fc80000000011 */
[----:B-1----:R-:W-:-:S04]  /*0b90*/  FFMA R13, R8, R13, R15 ;  /* 0x0000000d080d7223 */ /* 0x002fc8000000000f */
[----:B--2---:R-:W-:-:S04]  /*0ba0*/  FFMA R9, R24, R9, R13 ;  /* 0x0000000918097223 */ /* 0x004fc8000000000d */
[----:B---3--:R-:W-:-:S04]  /*0bb0*/  FFMA R10, R14, R10, R9 ;  /* 0x0000000a0e0a7223 */ /* 0x008fc80000000009 */
[----:B------:R-:W-:Y:S01]  /*0bc0*/  FFMA R11, R25, R11, R10 ;  /* 0x0000000b190b7223 */ /* 0x000fe2000000000a */
[----:B------:R-:W-:Y:S06]  /*0bd0*/  BAR.SYNC.DEFER_BLOCKING 0x0 ;  /* 0x0000000000007b1d */ /* 0x000fec0000010000 */
[----:B------:R-:W-:Y:S05]  /*0be0*/  @P0 BRA `(.L_x_1) ;  /* 0xfffffff4008c0947 */ /* 0x000fea000383ffff */
.L_x_0:
[----:B------:R-:W-:Y:S01]  /*0bf0*/  STG.E desc[UR4][R22.64], R11 ;  /* 0x0000000b16007986 */ /* 0x000fe2000c101904 */
[----:B------:R-:W-:Y:S05]  /*0c00*/  EXIT ;  /* 0x000000000000794d */ /* 0x000fea0003800000 */
.L_x_2:
[----:B------:R-:W-:-:S00]  /*0c10*/  BRA `(.L_x_2) ;  /* 0xfffffffc00fc7947 */ /* 0x000fc0000383ffff */
[----:B------:R-:W-:-:S00]  /*0c20*/  NOP ;  /* 0x0000000000007918 */ /* 0x000fc00000000000 */
        /* <DEDUP_REMOVED lines=13> */
.L_x_6:


//--------------------- .text._Z24matmul_no_corner_turningPKfS0_Pfi --------------------------
	.section	.text._Z24matmul_no_corner_turningPKfS0_Pfi,"ax",@progbits
	.align	128
        .global         _Z24matmul_no_corner_turningPKfS0_Pfi
        .type           _Z24matmul_no_corner_turningPKfS0_Pfi,@function
        .size           _Z24matmul_no_corner_turningPKfS0_Pfi,(.L_x_7 - _Z24matmul_no_corner_turningPKfS0_Pfi)
        .other          _Z24matmul_no_corner_turningPKfS0_Pfi,@"STO_CUDA_ENTRY STV_DEFAULT"
_Z24matmul_no_corner_turningPKfS0_Pfi:
.text._Z24matmul_no_corner_turningPKfS0_Pfi:
        /* <DEDUP_REMOVED lines=15> */
[----:B------:R-:W0:Y:S01]  /*00f0*/  S2UR UR6, SR_CgaCtaId ;  /* 0x00000000000679c3 */ /* 0x000e220000008800 */
[----:B------:R-:W-:Y:S01]  /*0100*/  UMOV UR4, 0x400 ;  /* 0x0000040000047882 */ /* 0x000fe20000000000 */
[----:B------:R-:W-:Y:S01]  /*0110*/  SHF.R.S32.HI R3, RZ, 0x1f, R0 ;  /* 0x0000001fff037819 */ /* 0x000fe20000011400 */
[----:B------:R-:W-:Y:S01]  /*0120*/  UIADD3 UR5, UPT, UPT, UR4, 0x4000, URZ ;  /* 0x0000400004057890 */ /* 0x000fe2000fffe0ff */
[-CC-:B------:R-:W-:Y:S01]  /*0130*/  IMAD R2, R9, R0.reuse, R8.reuse ;  /* 0x0000000009027224 */ /* 0x180fe200078e0208 */
[----:B------:R-:W-:Y:S02]  /*0140*/  MOV R11, RZ ;  /* 0x000000ff000b7202 */ /* 0x000fe40000000f00 */
[----:B------:R-:W-:Y:S01]  /*0150*/  LEA.HI R4, R3, R0, RZ, 0x6 ;  /* 0x0000000003047211 */ /* 0x000fe200078f30ff */
[----:B------:R-:W1:Y:S01]  /*0160*/  LDC.64 R20, c[0x0][0x380] ;  /* 0x0000e000ff147b82 */ /* 0x000e620000000a00 */
[----:B------:R-:W-:Y:S01]  /*0170*/  LEA R3, R7, R2, 0x6 ;  /* 0x0000000207037211 */ /* 0x000fe200078e30ff */
[----:B------:R-:W-:Y:S01]  /*0180*/  IMAD R2, R5, R0, R8 ;  /* 0x0000000005027224 */ /* 0x000fe200078e0208 */
[----:B------:R-:W-:-:S04]  /*0190*/  SHF.R.S32.HI R4, RZ, 0x6, R4 ;  /* 0x00000006ff047819 */ /* 0x000fc80000011404 */
[----:B------:R-:W-:Y:S01]  /*01a0*/  IADD3 R4, PT, PT, -R4, RZ, RZ ;  /* 0x000000ff04047210 */ /* 0x000fe20007ffe1ff */
[----:B------:R-:W2:Y:S01]  /*01b0*/  LDC.64 R18, c[0x0][0x388] ;  /* 0x0000e200ff127b82 */ /* 0x000ea20000000a00 */
[----:B0-----:R-:W-:Y:S02]  /*01c0*/  ULEA UR4, UR6, UR4, 0x18 ;  /* 0x0000000406047291 */ /* 0x001fe4000f8ec0ff */
[----:B------:R-:W-:-:S04]  /*01d0*/  ULEA UR5, UR6, UR5, 0x18 ;  /* 0x0000000506057291 */ /* 0x000fc8000f8ec0ff */
[C---:B------:R-:W-:Y:S02]  /*01e0*/  LEA R16, R9.reuse, UR4, 0x8 ;  /* 0x0000000409107c11 */ /* 0x040fe4000f8e40ff */
[C---:B------:R-:W-:Y:S02]  /*01f0*/  LEA R6, R8.reuse, UR5, 0x2 ;  /* 0x0000000508067c11 */ /* 0x040fe4000f8e10ff */
[----:B------:R-:W-:Y:S02]  /*0200*/  LEA R7, R8, R16, 0x2 ;  /* 0x0000001008077211 */ /* 0x000fe400078e10ff */
[----:B------:R-:W-:-:S07]  /*0210*/  LEA R5, R9, R6, 0x8 ;  /* 0x0000000609057211 */ /* 0x000fce00078e40ff */
.L_x_4:
        /* <DEDUP_REMOVED lines=157> */
.L_x_3:
[----:B------:R-:W-:Y:S01]  /*0bf0*/  STG.E desc[UR8][R22.64], R11 ;  /* 0x0000000b16007986 */ /* 0x000fe2000c101908 */
[----:B------:R-:W-:Y:S05]  /*0c00*/  EXIT ;  /* 0x000000000000794d */ /* 0x000fea0003800000 */
.L_x_5:
        /* <DEDUP_REMOVED lines=15> */
.L_x_7:


//--------------------- .nv.shared._Z26matmul_with_corner_turningPKfS0_Pfi --------------------------
	.section	.nv.shared._Z26matmul_with_corner_turningPKfS0_Pfi,"aw",@nobits
	.sectionflags	@""
	.align	4
.nv.shared._Z26matmul_with_corner_turningPKfS0_Pfi:
	.zero		34048


//--------------------- .nv.shared.reserved.0     --------------------------
	.section	.nv.shared.reserved.0,"aw",@nobits
	.weak		__nv_reservedSMEM_offset_0_alias
	.size		__nv_reservedSMEM_offset_0_alias, 0, 64
	.other		__nv_reservedSMEM_offset_0_alias,@"STO_CUDA_RESERVED_SHARED STV_DEFAULT"
__nv_reservedSMEM_offset_0_alias:
	.zero		0
	.zero		64


//--------------------- .nv.shared._Z24matmul_no_corner_turningPKfS0_Pfi --------------------------
	.section	.nv.shared._Z24matmul_no_corner_turningPKfS0_Pfi,"aw",@nobits
	.sectionflags	@""
	.align	4
.nv.shared._Z24matmul_no_corner_turningPKfS0_Pfi:
	.zero		33792


//--------------------- .nv.constant0._Z26matmul_with_corner_turningPKfS0_Pfi --------------------------
	.section	.nv.constant0._Z26matmul_with_corner_turningPKfS0_Pfi,"a",@progbits
	.sectionflags	@""
	.align	4
.nv.constant0._Z26matmul_with_corner_turningPKfS0_Pfi:
	.zero		924


//--------------------- .nv.constant0._Z24matmul_no_corner_turningPKfS0_Pfi --------------------------
	.section	.nv.constant0._Z24matmul_no_corner_turningPKfS0_Pfi,"a",@progbits
	.sectionflags	@""
	.align	4
.nv.constant0._Z24matmul_no_corner_turningPKfS0_Pfi:
	.zero		924


//--------------------- SYMBOLS --------------------------

	.type		.nv.reservedSmem.offset0,@object
	.size		.nv.reservedSmem.offset0,0x4
	.type		.nv.reservedSmem.cap,@object
	.size		.nv.reservedSmem.cap,0x4
